//
// Generated by NVIDIA NVVM Compiler
//
// Compiler Build ID: CL-36424714
// Cuda compilation tools, release 13.0, V13.0.88
// Based on NVVM 20.0.0
//

.version 9.0
.target sm_100
.address_size 64

	// .globl	_symmetric_step

.visible .entry _symmetric_step(
	.param .u32 _symmetric_step_param_0,
	.param .u64 .ptr .align 1 _symmetric_step_param_1,
	.param .u32 _symmetric_step_param_2,
	.param .u32 _symmetric_step_param_3,
	.param .u32 _symmetric_step_param_4,
	.param .u64 .ptr .align 1 _symmetric_step_param_5,
	.param .u64 .ptr .align 1 _symmetric_step_param_6,
	.param .u64 .ptr .align 1 _symmetric_step_param_7,
	.param .u64 .ptr .align 1 _symmetric_step_param_8,
	.param .u64 .ptr .align 1 _symmetric_step_param_9,
	.param .u64 .ptr .align 1 _symmetric_step_param_10,
	.param .u64 .ptr .align 1 _symmetric_step_param_11
)
{
	.reg .pred 	%p<15>;
	.reg .b16 	%rs<5>;
	.reg .b32 	%r<22>;
	.reg .b32 	%f<9>;
	.reg .b64 	%rd<41>;

	ld.param.u32 	%r6, [_symmetric_step_param_0];
	ld.param.u64 	%rd6, [_symmetric_step_param_1];
	ld.param.u32 	%r9, [_symmetric_step_param_2];
	ld.param.u32 	%r7, [_symmetric_step_param_3];
	ld.param.u32 	%r8, [_symmetric_step_param_4];
	ld.param.u64 	%rd7, [_symmetric_step_param_5];
	ld.param.u64 	%rd12, [_symmetric_step_param_6];
	ld.param.u64 	%rd8, [_symmetric_step_param_7];
	ld.param.u64 	%rd9, [_symmetric_step_param_8];
	ld.param.u64 	%rd13, [_symmetric_step_param_9];
	ld.param.u64 	%rd10, [_symmetric_step_param_10];
	ld.param.u64 	%rd11, [_symmetric_step_param_11];
	cvta.to.global.u64 	%rd1, %rd13;
	cvta.to.global.u64 	%rd2, %rd12;
	mov.u32 	%r10, %ntid.x;
	mov.u32 	%r11, %ctaid.x;
	mov.u32 	%r12, %tid.x;
	mad.lo.s32 	%r1, %r10, %r11, %r12;
	setp.ge.u32 	%p1, %r1, %r9;
	@%p1 bra 	$L__BB0_18;
	cvta.to.global.u64 	%rd14, %rd7;
	mul.wide.u32 	%rd15, %r1, 4;
	add.s64 	%rd16, %rd14, %rd15;
	ld.global.u32 	%r13, [%rd16];
	setp.ne.s32 	%p2, %r13, %r6;
	@%p2 bra 	$L__BB0_18;
	cvta.to.global.u64 	%rd17, %rd10;
	mul.wide.u32 	%rd18, %r1, 8;
	add.s64 	%rd3, %rd17, %rd18;
	ld.global.v2.u32 	{%r2, %r3}, [%rd3];
	cvta.to.global.u64 	%rd19, %rd8;
	mul.wide.u32 	%rd20, %r2, 4;
	add.s64 	%rd21, %rd19, %rd20;
	ld.global.f32 	%f2, [%rd21];
	cvta.to.global.u64 	%rd22, %rd9;
	mul.wide.u32 	%rd23, %r3, 4;
	add.s64 	%rd24, %rd22, %rd23;
	ld.global.f32 	%f1, [%rd24];
	cvta.to.global.u64 	%rd25, %rd6;
	mul.wide.u32 	%rd26, %r1, 16;
	add.s64 	%rd27, %rd25, %rd26;
	add.s64 	%rd4, %rd27, 12;
	ld.global.f32 	%f3, [%rd27+12];
	setp.geu.f32 	%p3, %f3, %f2;
	cvta.to.global.u64 	%rd28, %rd11;
	add.s64 	%rd5, %rd28, %rd18;
	@%p3 bra 	$L__BB0_4;
	mov.b32 	%r14, 1;
	st.global.u32 	[%rd5], %r14;
$L__BB0_4:
	ld.global.f32 	%f4, [%rd4+-12];
	setp.geu.f32 	%p4, %f4, %f1;
	@%p4 bra 	$L__BB0_6;
	mov.b32 	%r15, 1;
	st.global.u32 	[%rd5+4], %r15;
$L__BB0_6:
	ld.global.u32 	%r16, [%rd5];
	setp.ne.s32 	%p5, %r16, 0;
	@%p5 bra 	$L__BB0_12;
	add.s32 	%r4, %r2, -1;
	cvt.u64.u32 	%rd29, %r4;
	add.s64 	%rd30, %rd2, %rd29;
	ld.global.u8 	%rs1, [%rd30];
	setp.ne.s16 	%p6, %rs1, 0;
	@%p6 bra 	$L__BB0_12;
	add.s32 	%r17, %r7, 2;
	setp.le.u32 	%p7, %r2, %r17;
	@%p7 bra 	$L__BB0_10;
	add.s32 	%r18, %r2, -2;
	cvt.u64.u32 	%rd31, %r18;
	add.s64 	%rd32, %rd2, %rd31;
	ld.global.u8 	%rs2, [%rd32];
	setp.ne.s16 	%p8, %rs2, 0;
	@%p8 bra 	$L__BB0_12;
$L__BB0_10:
	add.s64 	%rd34, %rd1, %rd20;
	ld.global.f32 	%f5, [%rd34];
	ld.global.f32 	%f6, [%rd4+-8];
	setp.leu.f32 	%p9, %f6, %f5;
	@%p9 bra 	$L__BB0_12;
	st.global.u32 	[%rd3], %r4;
$L__BB0_12:
	ld.global.u32 	%r19, [%rd5+4];
	setp.ne.s32 	%p10, %r19, 0;
	@%p10 bra 	$L__BB0_18;
	add.s32 	%r5, %r3, 1;
	cvt.u64.u32 	%rd35, %r5;
	add.s64 	%rd36, %rd2, %rd35;
	ld.global.u8 	%rs3, [%rd36];
	setp.ne.s16 	%p11, %rs3, 0;
	@%p11 bra 	$L__BB0_18;
	add.s32 	%r20, %r8, -2;
	setp.ge.u32 	%p12, %r3, %r20;
	@%p12 bra 	$L__BB0_16;
	add.s32 	%r21, %r3, 2;
	cvt.u64.u32 	%rd37, %r21;
	add.s64 	%rd38, %rd2, %rd37;
	ld.global.u8 	%rs4, [%rd38];
	setp.ne.s16 	%p13, %rs4, 0;
	@%p13 bra 	$L__BB0_18;
$L__BB0_16:
	add.s64 	%rd40, %rd1, %rd23;
	ld.global.f32 	%f7, [%rd40];
	ld.global.f32 	%f8, [%rd4+-4];
	setp.leu.f32 	%p14, %f8, %f7;
	@%p14 bra 	$L__BB0_18;
	st.global.u32 	[%rd3+4], %r5;
$L__BB0_18:
	ret;

}


// ===== COMPILED SASS (sm_100) =====

	.target	sm_100

	.elftype	@"ET_EXEC"


//--------------------- .note.nv.tkinfo           --------------------------
	.section	.note.nv.tkinfo,"",@"SHT_NOTE"
	.sectionflags	@"SHF_NOTE_NV_TKINFO"
	.tkinfo
        /*0018*/ 	.word	0x00000002
        /*0030*/ 	.string	""
        /*0030*/ 	.string	"ptxas"
        /*0030*/ 	.string	"Cuda compilation tools, release 13.0, V13.0.88"
        /*0030*/ 	.string	"Build cuda_13.0.r13.0/compiler.36424714_0"
        /*0030*/ 	.string	"-arch sm_100 -m 64 "



//--------------------- .note.nv.cuinfo           --------------------------
	.section	.note.nv.cuinfo,"",@"SHT_NOTE"
	.sectionflags	@"SHF_NOTE_NV_CUINFO"
        /*0018*/ 	.short	0x0002
        /*001a*/ 	.short	0x0064
        /*001c*/ 	.short	0x0082
	.zero		2


//--------------------- .nv.info                  --------------------------
	.section	.nv.info,"",@"SHT_CUDA_INFO"
	.align	4


	//----- nvinfo : EIATTR_REGCOUNT
	.align		4
        /*0000*/ 	.byte	0x04, 0x2f
        /*0002*/ 	.short	(.L_1 - .L_0)
	.align		4
.L_0:
        /*0004*/ 	.word	index@(_symmetric_step)
        /*0008*/ 	.word	0x00000014


	//----- nvinfo : EIATTR_FRAME_SIZE
	.align		4
.L_1:
        /*000c*/ 	.byte	0x04, 0x11
        /*000e*/ 	.short	(.L_3 - .L_2)
	.align		4
.L_2:
        /*0010*/ 	.word	index@(_symmetric_step)
        /*0014*/ 	.word	0x00000000


	//----- nvinfo : EIATTR_MIN_STACK_SIZE
	.align		4
.L_3:
        /*0018*/ 	.byte	0x04, 0x12
        /*001a*/ 	.short	(.L_5 - .L_4)
	.align		4
.L_4:
        /*001c*/ 	.word	index@(_symmetric_step)
        /*0020*/ 	.word	0x00000000
.L_5:


//--------------------- .nv.compat                --------------------------
	.section	.nv.compat,"",@"SHT_CUDA_COMPAT_INFO"
	.align	4
        /*0000*/ 	.byte	0x02, 0x09, 0x00, 0x00, 0x02, 0x02, 0x01, 0x00, 0x02, 0x05, 0x05, 0x00, 0x03, 0x07, 0x01, 0x01
        /*0010*/ 	.byte	0x02, 0x03, 0x00, 0x00, 0x02, 0x06, 0x01, 0x00, 0x04, 0x0b, 0x08, 0x00, 0x09, 0x00, 0x00, 0x00
        /*0020*/ 	.byte	0x00, 0x00, 0x00, 0x00


//--------------------- .nv.info._symmetric_step  --------------------------
	.section	.nv.info._symmetric_step,"",@"SHT_CUDA_INFO"
	.sectionflags	@""
	.align	4


	//----- nvinfo : EIATTR_CUDA_API_VERSION
	.align		4
        /*0000*/ 	.byte	0x04, 0x37
        /*0002*/ 	.short	(.L_7 - .L_6)
.L_6:
        /*0004*/ 	.word	0x00000082


	//----- nvinfo : EIATTR_KPARAM_INFO
	.align		4
.L_7:
        /*0008*/ 	.byte	0x04, 0x17
        /*000a*/ 	.short	(.L_9 - .L_8)
.L_8:
        /*000c*/ 	.word	0x00000000
        /*0010*/ 	.short	0x000b
        /*0012*/ 	.short	0x0050
        /*0014*/ 	.byte	0x00, 0xf5, 0x21, 0x00


	//----- nvinfo : EIATTR_KPARAM_INFO
	.align		4
.L_9:
        /*0018*/ 	.byte	0x04, 0x17
        /*001a*/ 	.short	(.L_11 - .L_10)
.L_10:
        /*001c*/ 	.word	0x00000000
        /*0020*/ 	.short	0x000a
        /*0022*/ 	.short	0x0048
        /*0024*/ 	.byte	0x00, 0xf5, 0x21, 0x00


	//----- nvinfo : EIATTR_KPARAM_INFO
	.align		4
.L_11:
        /*0028*/ 	.byte	0x04, 0x17
        /*002a*/ 	.short	(.L_13 - .L_12)
.L_12:
        /*002c*/ 	.word	0x00000000
        /*0030*/ 	.short	0x0009
        /*0032*/ 	.short	0x0040
        /*0034*/ 	.byte	0x00, 0xf5, 0x21, 0x00


	//----- nvinfo : EIATTR_KPARAM_INFO
	.align		4
.L_13:
        /*0038*/ 	.byte	0x04, 0x17
        /*003a*/ 	.short	(.L_15 - .L_14)
.L_14:
        /*003c*/ 	.word	0x00000000
        /*0040*/ 	.short	0x0008
        /*0042*/ 	.short	0x0038
        /*0044*/ 	.byte	0x00, 0xf5, 0x21, 0x00


	//----- nvinfo : EIATTR_KPARAM_INFO
	.align		4
.L_15:
        /*0048*/ 	.byte	0x04, 0x17
        /*004a*/ 	.short	(.L_17 - .L_16)
.L_16:
        /*004c*/ 	.word	0x00000000
        /*0050*/ 	.short	0x0007
        /*0052*/ 	.short	0x0030
        /*0054*/ 	.byte	0x00, 0xf5, 0x21, 0x00


	//----- nvinfo : EIATTR_KPARAM_INFO
	.align		4
.L_17:
        /*0058*/ 	.byte	0x04, 0x17
        /*005a*/ 	.short	(.L_19 - .L_18)
.L_18:
        /*005c*/ 	.word	0x00000000
        /*0060*/ 	.short	0x0006
        /*0062*/ 	.short	0x0028
        /*0064*/ 	.byte	0x00, 0xf5, 0x21, 0x00


	//----- nvinfo : EIATTR_KPARAM_INFO
	.align		4
.L_19:
        /*0068*/ 	.byte	0x04, 0x17
        /*006a*/ 	.short	(.L_21 - .L_20)
.L_20:
        /*006c*/ 	.word	0x00000000
        /*0070*/ 	.short	0x0005
        /*0072*/ 	.short	0x0020
        /*0074*/ 	.byte	0x00, 0xf5, 0x21, 0x00


	//----- nvinfo : EIATTR_KPARAM_INFO
	.align		4
.L_21:
        /*0078*/ 	.byte	0x04, 0x17
        /*007a*/ 	.short	(.L_23 - .L_22)
.L_22:
        /*007c*/ 	.word	0x00000000
        /*0080*/ 	.short	0x0004
        /*0082*/ 	.short	0x0018
        /*0084*/ 	.byte	0x00, 0xf0, 0x11, 0x00


	//----- nvinfo : EIATTR_KPARAM_INFO
	.align		4
.L_23:
        /*0088*/ 	.byte	0x04, 0x17
        /*008a*/ 	.short	(.L_25 - .L_24)
.L_24:
        /*008c*/ 	.word	0x00000000
        /*0090*/ 	.short	0x0003
        /*0092*/ 	.short	0x0014
        /*0094*/ 	.byte	0x00, 0xf0, 0x11, 0x00


	//----- nvinfo : EIATTR_KPARAM_INFO
	.align		4
.L_25:
        /*0098*/ 	.byte	0x04, 0x17
        /*009a*/ 	.short	(.L_27 - .L_26)
.L_26:
        /*009c*/ 	.word	0x00000000
        /*00a0*/ 	.short	0x0002
        /*00a2*/ 	.short	0x0010
        /*00a4*/ 	.byte	0x00, 0xf0, 0x11, 0x00


	//----- nvinfo : EIATTR_KPARAM_INFO
	.align		4
.L_27:
        /*00a8*/ 	.byte	0x04, 0x17
        /*00aa*/ 	.short	(.L_29 - .L_28)
.L_28:
        /*00ac*/ 	.word	0x00000000
        /*00b0*/ 	.short	0x0001
        /*00b2*/ 	.short	0x0008
        /*00b4*/ 	.byte	0x00, 0xf5, 0x21, 0x00


	//----- nvinfo : EIATTR_KPARAM_INFO
	.align		4
.L_29:
        /*00b8*/ 	.byte	0x04, 0x17
        /*00ba*/ 	.short	(.L_31 - .L_30)
.L_30:
        /*00bc*/ 	.word	0x00000000
        /*00c0*/ 	.short	0x0000
        /*00c2*/ 	.short	0x0000
        /*00c4*/ 	.byte	0x00, 0xf0, 0x11, 0x00


	//----- nvinfo : EIATTR_SPARSE_MMA_MASK
	.align		4
.L_31:
        /*00c8*/ 	.byte	0x03, 0x50
        /*00ca*/ 	.short	0x0000


	//----- nvinfo : EIATTR_MAXREG_COUNT
	.align		4
        /*00cc*/ 	.byte	0x03, 0x1b
        /*00ce*/ 	.short	0x00ff


	//----- nvinfo : EIATTR_MERCURY_ISA_VERSION
	.align		4
        /*00d0*/ 	.byte	0x03, 0x5f
        /*00d2*/ 	.short	0x0101


	//----- nvinfo : EIATTR_VRC_CTA_INIT_COUNT
	.align		4
        /*00d4*/ 	.byte	0x02, 0x4a
	.zero		1
	.zero		1


	//----- nvinfo : EIATTR_EXIT_INSTR_OFFSETS
	.align		4
        /*00d8*/ 	.byte	0x04, 0x1c
        /*00da*/ 	.short	(.L_33 - .L_32)


	//   ....[0]....
.L_32:
        /*00dc*/ 	.word	0x00000070


	//   ....[1]....
        /*00e0*/ 	.word	0x000000e0


	//   ....[2]....
        /*00e4*/ 	.word	0x00000460


	//   ....[3]....
        /*00e8*/ 	.word	0x000004d0


	//   ....[4]....
        /*00ec*/ 	.word	0x00000580


	//   ....[5]....
        /*00f0*/ 	.word	0x000005f0


	//   ....[6]....
        /*00f4*/ 	.word	0x00000610


	//----- nvinfo : EIATTR_CRS_STACK_SIZE
	.align		4
.L_33:
        /*00f8*/ 	.byte	0x04, 0x1e
        /*00fa*/ 	.short	(.L_35 - .L_34)
.L_34:
        /*00fc*/ 	.word	0x00000000


	//----- nvinfo : EIATTR_CBANK_PARAM_SIZE
	.align		4
.L_35:
        /*0100*/ 	.byte	0x03, 0x19
        /*0102*/ 	.short	0x0058


	//----- nvinfo : EIATTR_PARAM_CBANK
	.align		4
        /*0104*/ 	.byte	0x04, 0x0a
        /*0106*/ 	.short	(.L_37 - .L_36)
	.align		4
.L_36:
        /*0108*/ 	.word	index@(.nv.constant0._symmetric_step)
        /*010c*/ 	.short	0x0380
        /*010e*/ 	.short	0x0058


	//----- nvinfo : EIATTR_SW_WAR
	.align		4
.L_37:
        /*0110*/ 	.byte	0x04, 0x36
        /*0112*/ 	.short	(.L_39 - .L_38)
.L_38:
        /*0114*/ 	.word	0x00000008
.L_39:


//--------------------- .nv.callgraph             --------------------------
	.section	.nv.callgraph,"",@"SHT_CUDA_CALLGRAPH"
	.align	4
	.sectionentsize	8
	.align		4
        /*0000*/ 	.word	0x00000000
	.align		4
        /*0004*/ 	.word	0xffffffff
	.align		4
        /*0008*/ 	.word	0x00000000
	.align		4
        /*000c*/ 	.word	0xfffffffe
	.align		4
        /*0010*/ 	.word	0x00000000
	.align		4
        /*0014*/ 	.word	0xfffffffd
	.align		4
        /*0018*/ 	.word	0x00000000
	.align		4
        /*001c*/ 	.word	0xfffffffc


//--------------------- .text._symmetric_step     --------------------------
	.section	.text._symmetric_step,"ax",@progbits
	.align	128
        .global         _symmetric_step
        .type           _symmetric_step,@function
        .size           _symmetric_step,(.L_x_7 - _symmetric_step)
        .other          _symmetric_step,@"STO_CUDA_ENTRY STV_DEFAULT"
_symmetric_step:
.text._symmetric_step:
[----:B------:R-:W-:Y:S01]  /*0000*/  LDC R1, c[0x0][0x37c] ;  /* 0x0000df00ff017b82 */ /* 0x000fe20000000800 */
[----:B------:R-:W0:Y:S01]  /*0010*/  S2R R15, SR_CTAID.X ;  /* 0x00000000000f7919 */ /* 0x000e220000002500 */
[----:B------:R-:W0:Y:S01]  /*0020*/  LDCU UR4, c[0x0][0x360] ;  /* 0x00006c00ff0477ac */ /* 0x000e220008000800 */
[----:B------:R-:W0:Y:S01]  /*0030*/  S2R R0, SR_TID.X ;  /* 0x0000000000007919 */ /* 0x000e220000002100 */
[----:B------:R-:W1:Y:S01]  /*0040*/  LDCU UR5, c[0x0][0x390] ;  /* 0x00007200ff0577ac */ /* 0x000e620008000800 */
[----:B0-----:R-:W-:-:S05]  /*0050*/  IMAD R15, R15, UR4, R0 ;  /* 0x000000040f0f7c24 */ /* 0x001fca000f8e0200 */
[----:B-1----:R-:W-:-:S13]  /*0060*/  ISETP.GE.U32.AND P0, PT, R15, UR5, PT ;  /* 0x000000050f007c0c */ /* 0x002fda000bf06070 */
[----:B------:R-:W-:Y:S05]  /*0070*/  @P0 EXIT ;  /* 0x000000000000094d */ /* 0x000fea0003800000 */
[----:B------:R-:W0:Y:S01]  /*0080*/  LDC.64 R2, c[0x0][0x3a0] ;  /* 0x0000e800ff027b82 */ /* 0x000e220000000a00 */
[----:B------:R-:W1:Y:S01]  /*0090*/  LDCU.64 UR6, c[0x0][0x358] ;  /* 0x00006b00ff0677ac */ /* 0x000e620008000a00 */
[----:B------:R-:W2:Y:S01]  /*00a0*/  LDCU UR4, c[0x0][0x380] ;  /* 0x00007000ff0477ac */ /* 0x000ea20008000800 */
[----:B0-----:R-:W-:-:S06]  /*00b0*/  IMAD.WIDE.U32 R2, R15, 0x4, R2 ;  /* 0x000000040f027825 */ /* 0x001fcc00078e0002 */
[----:B-1----:R-:W2:Y:S02]  /*00c0*/  LDG.E R2, desc[UR6][R2.64] ;  /* 0x0000000602027981 */ /* 0x002ea4000c1e1900 */
[----:B--2---:R-:W-:-:S13]  /*00d0*/  ISETP.NE.AND P0, PT, R2, UR4, PT ;  /* 0x0000000402007c0c */ /* 0x004fda000bf05270 */
[----:B------:R-:W-:Y:S05]  /*00e0*/  @P0 EXIT ;  /* 0x000000000000094d */ /* 0x000fea0003800000 */
[----:B------:R-:W0:Y:S08]  /*00f0*/  LDC.64 R2, c[0x0][0x3c8] ;  /* 0x0000f200ff027b82 */ /* 0x000e300000000a00 */
[----:B------:R-:W1:Y:S08]  /*0100*/  LDC.64 R10, c[0x0][0x3b0] ;  /* 0x0000ec00ff0a7b82 */ /* 0x000e700000000a00 */
[----:B------:R-:W2:Y:S01]  /*0110*/  LDC.64 R6, c[0x0][0x388] ;  /* 0x0000e200ff067b82 */ /* 0x000ea20000000a00 */
[----:B0-----:R-:W-:-:S07]  /*0120*/  IMAD.WIDE.U32 R2, R15, 0x8, R2 ;  /* 0x000000080f027825 */ /* 0x001fce00078e0002 */
[----:B------:R-:W0:Y:S01]  /*0130*/  LDC.64 R12, c[0x0][0x3b8] ;  /* 0x0000ee00ff0c7b82 */ /* 0x000e220000000a00 */
[----:B------:R-:W1:Y:S07]  /*0140*/  LDG.E.64 R4, desc[UR6][R2.64] ;  /* 0x0000000602047981 */ /* 0x000e6e000c1e1b00 */
[----:B------:R-:W3:Y:S01]  /*0150*/  LDC.64 R8, c[0x0][0x3d0] ;  /* 0x0000f400ff087b82 */ /* 0x000ee20000000a00 */
[----:B--2---:R-:W-:-:S05]  /*0160*/  IMAD.WIDE.U32 R6, R15, 0x10, R6 ;  /* 0x000000100f067825 */ /* 0x004fca00078e0006 */
[----:B------:R-:W2:Y:S01]  /*0170*/  LDG.E R17, desc[UR6][R6.64+0xc] ;  /* 0x00000c0606117981 */ /* 0x000ea2000c1e1900 */
[----:B-1----:R-:W-:-:S06]  /*0180*/  IMAD.WIDE.U32 R10, R4, 0x4, R10 ;  /* 0x00000004040a7825 */ /* 0x002fcc00078e000a */
[----:B------:R-:W2:Y:S01]  /*0190*/  LDG.E R10, desc[UR6][R10.64] ;  /* 0x000000060a0a7981 */ /* 0x000ea2000c1e1900 */
[----:B0-----:R-:W-:-:S04]  /*01a0*/  IMAD.WIDE.U32 R12, R5, 0x4, R12 ;  /* 0x00000004050c7825 */ /* 0x001fc800078e000c */
[----:B---3--:R-:W-:Y:S02]  /*01b0*/  IMAD.WIDE.U32 R8, R15, 0x8, R8 ;  /* 0x000000080f087825 */ /* 0x008fe400078e0008 */
[----:B------:R-:W3:Y:S01]  /*01c0*/  LDG.E R12, desc[UR6][R12.64] ;  /* 0x000000060c0c7981 */ /* 0x000ee2000c1e1900 */
[----:B--2---:R-:W-:-:S13]  /*01d0*/  FSETP.GEU.AND P0, PT, R17, R10, PT ;  /* 0x0000000a1100720b */ /* 0x004fda0003f0e000 */
[----:B------:R-:W-:-:S05]  /*01e0*/  @!P0 IMAD.MOV.U32 R17, RZ, RZ, 0x1 ;  /* 0x00000001ff118424 */ /* 0x000fca00078e00ff */
[----:B------:R0:W-:Y:S04]  /*01f0*/  @!P0 STG.E desc[UR6][R8.64], R17 ;  /* 0x0000001108008986 */ /* 0x0001e8000c101906 */
[----:B------:R-:W3:Y:S04]  /*0200*/  LDG.E R15, desc[UR6][R6.64] ;  /* 0x00000006060f7981 */ /* 0x000ee8000c1e1900 */
[----:B------:R-:W2:Y:S01]  /*0210*/  LDG.E R0, desc[UR6][R8.64] ;  /* 0x0000000608007981 */ /* 0x000ea2000c1e1900 */
[----:B------:R-:W-:Y:S01]  /*0220*/  BSSY.RECONVERGENT B0, `(.L_x_0) ;  /* 0x0000020000007945 */ /* 0x000fe20003800200 */
[----:B---3--:R-:W-:-:S13]  /*0230*/  FSETP.GEU.AND P0, PT, R15, R12, PT ;  /* 0x0000000c0f00720b */ /* 0x008fda0003f0e000 */
[----:B------:R-:W-:-:S05]  /*0240*/  @!P0 IMAD.MOV.U32 R11, RZ, RZ, 0x1 ;  /* 0x00000001ff0b8424 */ /* 0x000fca00078e00ff */
[----:B------:R0:W-:Y:S01]  /*0250*/  @!P0 STG.E desc[UR6][R8.64+0x4], R11 ;  /* 0x0000040b08008986 */ /* 0x0001e2000c101906 */
[----:B--2---:R-:W-:-:S13]  /*0260*/  ISETP.NE.AND P0, PT, R0, RZ, PT ;  /* 0x000000ff0000720c */ /* 0x004fda0003f05270 */
[----:B0-----:R-:W-:Y:S05]  /*0270*/  @P0 BRA `(.L_x_1) ;  /* 0x0000000000680947 */ /* 0x001fea0003800000 */
[----:B------:R-:W0:Y:S01]  /*0280*/  LDC.64 R14, c[0x0][0x3a8] ;  /* 0x0000ea00ff0e7b82 */ /* 0x000e220000000a00 */
[----:B------:R-:W-:-:S05]  /*0290*/  VIADD R13, R4, 0xffffffff ;  /* 0xffffffff040d7836 */ /* 0x000fca0000000000 */
[----:B0-----:R-:W-:-:S05]  /*02a0*/  IADD3 R10, P0, PT, R13, R14, RZ ;  /* 0x0000000e0d0a7210 */ /* 0x001fca0007f1e0ff */
[----:B------:R-:W-:-:S05]  /*02b0*/  IMAD.X R11, RZ, RZ, R15, P0 ;  /* 0x000000ffff0b7224 */ /* 0x000fca00000e060f */
[----:B------:R-:W2:Y:S02]  /*02c0*/  LDG.E.U8 R10, desc[UR6][R10.64] ;  /* 0x000000060a0a7981 */ /* 0x000ea4000c1e1100 */
[----:B--2---:R-:W-:-:S13]  /*02d0*/  ISETP.NE.AND P0, PT, R10, RZ, PT ;  /* 0x000000ff0a00720c */ /* 0x004fda0003f05270 */
[----:B------:R-:W-:Y:S05]  /*02e0*/  @P0 BRA `(.L_x_1) ;  /* 0x00000000004c0947 */ /* 0x000fea0003800000 */
[----:B------:R-:W0:Y:S01]  /*02f0*/  LDCU UR4, c[0x0][0x394] ;  /* 0x00007280ff0477ac */ /* 0x000e220008000800 */
[----:B------:R-:W-:Y:S01]  /*0300*/  BSSY.RELIABLE B1, `(.L_x_2) ;  /* 0x000000b000017945 */ /* 0x000fe20003800100 */
[----:B0-----:R-:W-:-:S06]  /*0310*/  UIADD3 UR4, UPT, UPT, UR4, 0x2, URZ ;  /* 0x0000000204047890 */ /* 0x001fcc000fffe0ff */
[----:B------:R-:W-:-:S13]  /*0320*/  ISETP.GT.U32.AND P0, PT, R4, UR4, PT ;  /* 0x0000000404007c0c */ /* 0x000fda000bf04070 */
[----:B------:R-:W-:Y:S05]  /*0330*/  @!P0 BRA `(.L_x_3) ;  /* 0x00000000001c8947 */ /* 0x000fea0003800000 */
[----:B------:R-:W-:-:S05]  /*0340*/  VIADD R11, R4, 0xfffffffe ;  /* 0xfffffffe040b7836 */ /* 0x000fca0000000000 */
[----:B------:R-:W-:-:S04]  /*0350*/  IADD3 R10, P0, PT, R11, R14, RZ ;  /* 0x0000000e0b0a7210 */ /* 0x000fc80007f1e0ff */
[----:B------:R-:W-:-:S05]  /*0360*/  IADD3.X R11, PT, PT, RZ, R15, RZ, P0, !PT ;  /* 0x0000000fff0b7210 */ /* 0x000fca00007fe4ff */
[----:B------:R-:W2:Y:S02]  /*0370*/  LDG.E.U8 R10, desc[UR6][R10.64] ;  /* 0x000000060a0a7981 */ /* 0x000ea4000c1e1100 */
[----:B--2---:R-:W-:-:S13]  /*0380*/  ISETP.NE.AND P0, PT, R10, RZ, PT ;  /* 0x000000ff0a00720c */ /* 0x004fda0003f05270 */
[----:B------:R-:W-:Y:S05]  /*0390*/  @P0 BREAK.RELIABLE B1 ;  /* 0x0000000000010942 */ /* 0x000fea0003800100 */
[----:B------:R-:W-:Y:S05]  /*03a0*/  @P0 BRA `(.L_x_1) ;  /* 0x00000000001c0947 */ /* 0x000fea0003800000 */
.L_x_3:
[----:B------:R-:W-:Y:S05]  /*03b0*/  BSYNC.RELIABLE B1 ;  /* 0x0000000000017941 */ /* 0x000fea0003800100 */
.L_x_2:
[----:B------:R-:W0:Y:S01]  /*03c0*/  LDC.64 R10, c[0x0][0x3c0] ;  /* 0x0000f000ff0a7b82 */ /* 0x000e220000000a00 */
[----:B------:R-:W2:Y:S01]  /*03d0*/  LDG.E R15, desc[UR6][R6.64+0x4] ;  /* 0x00000406060f7981 */ /* 0x000ea2000c1e1900 */
[----:B0-----:R-:W-:-:S06]  /*03e0*/  IMAD.WIDE.U32 R10, R4, 0x4, R10 ;  /* 0x00000004040a7825 */ /* 0x001fcc00078e000a */
[----:B------:R-:W2:Y:S02]  /*03f0*/  LDG.E R10, desc[UR6][R10.64] ;  /* 0x000000060a0a7981 */ /* 0x000ea4000c1e1900 */
[----:B--2---:R-:W-:-:S13]  /*0400*/  FSETP.GT.AND P0, PT, R15, R10, PT ;  /* 0x0000000a0f00720b */ /* 0x004fda0003f04000 */
[----:B------:R0:W-:Y:S02]  /*0410*/  @P0 STG.E desc[UR6][R2.64], R13 ;  /* 0x0000000d02000986 */ /* 0x0001e4000c101906 */
.L_x_1:
[----:B------:R-:W-:Y:S05]  /*0420*/  BSYNC.RECONVERGENT B0 ;  /* 0x0000000000007941 */ /* 0x000fea0003800200 */
.L_x_0:
[----:B------:R-:W-:Y:S05]  /*0430*/  WARPSYNC.ALL ;  /* 0x0000000000007948 */ /* 0x000fea0003800000 */
[----:B------:R-:W2:Y:S02]  /*0440*/  LDG.E R8, desc[UR6][R8.64+0x4] ;  /* 0x0000040608087981 */ /* 0x000ea4000c1e1900 */
[----:B--2---:R-:W-:-:S13]  /*0450*/  ISETP.NE.AND P0, PT, R8, RZ, PT ;  /* 0x000000ff0800720c */ /* 0x004fda0003f05270 */
[----:B------:R-:W-:Y:S05]  /*0460*/  @P0 EXIT ;  /* 0x000000000000094d */ /* 0x000fea0003800000 */
[----:B------:R-:W1:Y:S01]  /*0470*/  LDCU.64 UR8, c[0x0][0x3a8] ;  /* 0x00007500ff0877ac */ /* 0x000e620008000a00 */
[----:B------:R-:W-:-:S05]  /*0480*/  VIADD R11, R5, 0x1 ;  /* 0x00000001050b7836 */ /* 0x000fca0000000000 */
[----:B-1----:R-:W-:-:S05]  /*0490*/  IADD3 R8, P0, PT, R11, UR8, RZ ;  /* 0x000000080b087c10 */ /* 0x002fca000ff1e0ff */
[----:B------:R-:W-:-:S05]  /*04a0*/  IMAD.X R9, RZ, RZ, UR9, P0 ;  /* 0x00000009ff097e24 */ /* 0x000fca00080e06ff */
[----:B------:R-:W2:Y:S02]  /*04b0*/  LDG.E.U8 R8, desc[UR6][R8.64] ;  /* 0x0000000608087981 */ /* 0x000ea4000c1e1100 */
[----:B--2---:R-:W-:-:S13]  /*04c0*/  ISETP.NE.AND P0, PT, R8, RZ, PT ;  /* 0x000000ff0800720c */ /* 0x004fda0003f05270 */
[----:B------:R-:W-:Y:S05]  /*04d0*/  @P0 EXIT ;  /* 0x000000000000094d */ /* 0x000fea0003800000 */
[----:B------:R-:W1:Y:S01]  /*04e0*/  LDCU UR4, c[0x0][0x398] ;  /* 0x00007300ff0477ac */ /* 0x000e620008000800 */
[----:B------:R-:W-:Y:S01]  /*04f0*/  BSSY.RECONVERGENT B0, `(.L_x_4) ;  /* 0x000000a000007945 */ /* 0x000fe20003800200 */
[----:B-1----:R-:W-:-:S06]  /*0500*/  UIADD3 UR4, UPT, UPT, UR4, -0x2, URZ ;  /* 0xfffffffe04047890 */ /* 0x002fcc000fffe0ff */
[----:B------:R-:W-:-:S13]  /*0510*/  ISETP.GE.U32.AND P0, PT, R5, UR4, PT ;  /* 0x0000000405007c0c */ /* 0x000fda000bf06070 */
[----:B------:R-:W-:Y:S05]  /*0520*/  @P0 BRA `(.L_x_5) ;  /* 0x0000000000180947 */ /* 0x000fea0003800000 */
[----:B------:R-:W-:-:S04]  /*0530*/  IADD3 R8, PT, PT, R5, 0x2, RZ ;  /* 0x0000000205087810 */ /* 0x000fc80007ffe0ff */
[----:B------:R-:W-:-:S05]  /*0540*/  IADD3 R8, P0, PT, R8, UR8, RZ ;  /* 0x0000000808087c10 */ /* 0x000fca000ff1e0ff */
[----:B------:R-:W-:-:S05]  /*0550*/  IMAD.X R9, RZ, RZ, UR9, P0 ;  /* 0x00000009ff097e24 */ /* 0x000fca00080e06ff */
[----:B------:R-:W2:Y:S02]  /*0560*/  LDG.E.U8 R8, desc[UR6][R8.64] ;  /* 0x0000000608087981 */ /* 0x000ea4000c1e1100 */
[----:B--2---:R-:W-:-:S13]  /*0570*/  ISETP.NE.AND P0, PT, R8, RZ, PT ;  /* 0x000000ff0800720c */ /* 0x004fda0003f05270 */
[----:B------:R-:W-:Y:S05]  /*0580*/  @P0 EXIT ;  /* 0x000000000000094d */ /* 0x000fea0003800000 */
.L_x_5:
[----:B------:R-:W-:Y:S05]  /*0590*/  BSYNC.RECONVERGENT B0 ;  /* 0x0000000000007941 */ /* 0x000fea0003800200 */
.L_x_4:
[----:B------:R-:W1:Y:S01]  /*05a0*/  LDC.64 R8, c[0x0][0x3c0] ;  /* 0x0000f000ff087b82 */ /* 0x000e620000000a00 */
[----:B------:R-:W2:Y:S01]  /*05b0*/  LDG.E R7, desc[UR6][R6.64+0x8] ;  /* 0x0000080606077981 */ /* 0x000ea2000c1e1900 */
[----:B-1----:R-:W-:-:S06]  /*05c0*/  IMAD.WIDE.U32 R4, R5, 0x4, R8 ;  /* 0x0000000405047825 */ /* 0x002fcc00078e0008 */
[----:B------:R-:W2:Y:S02]  /*05d0*/  LDG.E R4, desc[UR6][R4.64] ;  /* 0x0000000604047981 */ /* 0x000ea4000c1e1900 */
[----:B--2---:R-:W-:-:S13]  /*05e0*/  FSETP.GT.AND P0, PT, R7, R4, PT ;  /* 0x000000040700720b */ /* 0x004fda0003f04000 */
[----:B------:R-:W-:Y:S05]  /*05f0*/  @!P0 EXIT ;  /* 0x000000000000894d */ /* 0x000fea0003800000 */
[----:B------:R-:W-:Y:S01]  /*0600*/  STG.E desc[UR6][R2.64+0x4], R11 ;  /* 0x0000040b02007986 */ /* 0x000fe2000c101906 */
[----:B------:R-:W-:Y:S05]  /*0610*/  EXIT ;  /* 0x000000000000794d */ /* 0x000fea0003800000 */
.L_x_6:
[----:B------:R-:W-:-:S00]  /*0620*/  BRA `(.L_x_6) ;  /* 0xfffffffc00fc7947 */ /* 0x000fc0000383ffff */
[----:B------:R-:W-:-:S00]  /*0630*/  NOP ;  /* 0x0000000000007918 */ /* 0x000fc00000000000 */
        /* <DEDUP_REMOVED lines=12> */
.L_x_7:


//--------------------- .nv.shared.reserved.0     --------------------------
	.section	.nv.shared.reserved.0,"aw",@nobits
	.weak		__nv_reservedSMEM_offset_0_alias
	.size		__nv_reservedSMEM_offset_0_alias, 0, 64
	.other		__nv_reservedSMEM_offset_0_alias,@"STO_CUDA_RESERVED_SHARED STV_DEFAULT"
__nv_reservedSMEM_offset_0_alias:
	.zero		0
	.zero		64


//--------------------- .nv.constant0._symmetric_step --------------------------
	.section	.nv.constant0._symmetric_step,"a",@progbits
	.sectionflags	@""
	.align	4
.nv.constant0._symmetric_step:
	.zero		984


//--------------------- SYMBOLS --------------------------

	.type		.nv.reservedSmem.offset0,@object
	.size		.nv.reservedSmem.offset0,0x4
